//
// Generated by NVIDIA NVVM Compiler
//
// Compiler Build ID: CL-36424714
// Cuda compilation tools, release 13.0, V13.0.88
// Based on NVVM 20.0.0
//

.version 9.0
.target sm_100
.address_size 64

	// .globl	_Z15matrixMulSharedPfS_S_i

.visible .entry _Z15matrixMulSharedPfS_S_i(
	.param .u64 .ptr .align 1 _Z15matrixMulSharedPfS_S_i_param_0,
	.param .u64 .ptr .align 1 _Z15matrixMulSharedPfS_S_i_param_1,
	.param .u64 .ptr .align 1 _Z15matrixMulSharedPfS_S_i_param_2,
	.param .u32 _Z15matrixMulSharedPfS_S_i_param_3
)
{


	ret;

}


// ===== COMPILED SASS (sm_100) =====

	.target	sm_100

	.elftype	@"ET_EXEC"


//--------------------- .note.nv.tkinfo           --------------------------
	.section	.note.nv.tkinfo,"",@"SHT_NOTE"
	.sectionflags	@"SHF_NOTE_NV_TKINFO"
	.tkinfo
        /*0018*/ 	.word	0x00000002
        /*0030*/ 	.string	""
        /*0030*/ 	.string	"ptxas"
        /*0030*/ 	.string	"Cuda compilation tools, release 13.0, V13.0.88"
        /*0030*/ 	.string	"Build cuda_13.0.r13.0/compiler.36424714_0"
        /*0030*/ 	.string	"-arch sm_100 -m 64 "



//--------------------- .note.nv.cuinfo           --------------------------
	.section	.note.nv.cuinfo,"",@"SHT_NOTE"
	.sectionflags	@"SHF_NOTE_NV_CUINFO"
        /*0018*/ 	.short	0x0002
        /*001a*/ 	.short	0x0064
        /*001c*/ 	.short	0x0082
	.zero		2


//--------------------- .nv.info                  --------------------------
	.section	.nv.info,"",@"SHT_CUDA_INFO"
	.align	4


	//----- nvinfo : EIATTR_REGCOUNT
	.align		4
        /*0000*/ 	.byte	0x04, 0x2f
        /*0002*/ 	.short	(.L_1 - .L_0)
	.align		4
.L_0:
        /*0004*/ 	.word	index@(_Z15matrixMulSharedPfS_S_i)
        /*0008*/ 	.word	0x00000004


	//----- nvinfo : EIATTR_FRAME_SIZE
	.align		4
.L_1:
        /*000c*/ 	.byte	0x04, 0x11
        /*000e*/ 	.short	(.L_3 - .L_2)
	.align		4
.L_2:
        /*0010*/ 	.word	index@(_Z15matrixMulSharedPfS_S_i)
        /*0014*/ 	.word	0x00000000


	//----- nvinfo : EIATTR_MIN_STACK_SIZE
	.align		4
.L_3:
        /*0018*/ 	.byte	0x04, 0x12
        /*001a*/ 	.short	(.L_5 - .L_4)
	.align		4
.L_4:
        /*001c*/ 	.word	index@(_Z15matrixMulSharedPfS_S_i)
        /*0020*/ 	.word	0x00000000
.L_5:


//--------------------- .nv.compat                --------------------------
	.section	.nv.compat,"",@"SHT_CUDA_COMPAT_INFO"
	.align	4
        /*0000*/ 	.byte	0x02, 0x09, 0x00, 0x00, 0x02, 0x02, 0x01, 0x00, 0x02, 0x05, 0x05, 0x00, 0x03, 0x07, 0x01, 0x01
        /*0010*/ 	.byte	0x02, 0x03, 0x00, 0x00, 0x02, 0x06, 0x01, 0x00, 0x04, 0x0b, 0x08, 0x00, 0x09, 0x00, 0x00, 0x00
        /*0020*/ 	.byte	0x00, 0x00, 0x00, 0x00


//--------------------- .nv.info._Z15matrixMulSharedPfS_S_i --------------------------
	.section	.nv.info._Z15matrixMulSharedPfS_S_i,"",@"SHT_CUDA_INFO"
	.sectionflags	@""
	.align	4


	//----- nvinfo : EIATTR_CUDA_API_VERSION
	.align		4
        /*0000*/ 	.byte	0x04, 0x37
        /*0002*/ 	.short	(.L_7 - .L_6)
.L_6:
        /*0004*/ 	.word	0x00000082


	//----- nvinfo : EIATTR_KPARAM_INFO
	.align		4
.L_7:
        /*0008*/ 	.byte	0x04, 0x17
        /*000a*/ 	.short	(.L_9 - .L_8)
.L_8:
        /*000c*/ 	.word	0x00000000
        /*0010*/ 	.short	0x0003
        /*0012*/ 	.short	0x0018
        /*0014*/ 	.byte	0x00, 0xf0, 0x11, 0x00


	//----- nvinfo : EIATTR_KPARAM_INFO
	.align		4
.L_9:
        /*0018*/ 	.byte	0x04, 0x17
        /*001a*/ 	.short	(.L_11 - .L_10)
.L_10:
        /*001c*/ 	.word	0x00000000
        /*0020*/ 	.short	0x0002
        /*0022*/ 	.short	0x0010
        /*0024*/ 	.byte	0x00, 0xf5, 0x21, 0x00


	//----- nvinfo : EIATTR_KPARAM_INFO
	.align		4
.L_11:
        /*0028*/ 	.byte	0x04, 0x17
        /*002a*/ 	.short	(.L_13 - .L_12)
.L_12:
        /*002c*/ 	.word	0x00000000
        /*0030*/ 	.short	0x0001
        /*0032*/ 	.short	0x0008
        /*0034*/ 	.byte	0x00, 0xf5, 0x21, 0x00


	//----- nvinfo : EIATTR_KPARAM_INFO
	.align		4
.L_13:
        /*0038*/ 	.byte	0x04, 0x17
        /*003a*/ 	.short	(.L_15 - .L_14)
.L_14:
        /*003c*/ 	.word	0x00000000
        /*0040*/ 	.short	0x0000
        /*0042*/ 	.short	0x0000
        /*0044*/ 	.byte	0x00, 0xf5, 0x21, 0x00


	//----- nvinfo : EIATTR_SPARSE_MMA_MASK
	.align		4
.L_15:
        /*0048*/ 	.byte	0x03, 0x50
        /*004a*/ 	.short	0x0000


	//----- nvinfo : EIATTR_MAXREG_COUNT
	.align		4
        /*004c*/ 	.byte	0x03, 0x1b
        /*004e*/ 	.short	0x00ff


	//----- nvinfo : EIATTR_MERCURY_ISA_VERSION
	.align		4
        /*0050*/ 	.byte	0x03, 0x5f
        /*0052*/ 	.short	0x0101


	//----- nvinfo : EIATTR_VRC_CTA_INIT_COUNT
	.align		4
        /*0054*/ 	.byte	0x02, 0x4a
	.zero		1
	.zero		1


	//----- nvinfo : EIATTR_EXIT_INSTR_OFFSETS
	.align		4
        /*0058*/ 	.byte	0x04, 0x1c
        /*005a*/ 	.short	(.L_17 - .L_16)


	//   ....[0]....
.L_16:
        /*005c*/ 	.word	0x00000010


	//----- nvinfo : EIATTR_CBANK_PARAM_SIZE
	.align		4
.L_17:
        /*0060*/ 	.byte	0x03, 0x19
        /*0062*/ 	.short	0x001c


	//----- nvinfo : EIATTR_PARAM_CBANK
	.align		4
        /*0064*/ 	.byte	0x04, 0x0a
        /*0066*/ 	.short	(.L_19 - .L_18)
	.align		4
.L_18:
        /*0068*/ 	.word	index@(.nv.constant0._Z15matrixMulSharedPfS_S_i)
        /*006c*/ 	.short	0x0380
        /*006e*/ 	.short	0x001c


	//----- nvinfo : EIATTR_SW_WAR
	.align		4
.L_19:
        /*0070*/ 	.byte	0x04, 0x36
        /*0072*/ 	.short	(.L_21 - .L_20)
.L_20:
        /*0074*/ 	.word	0x00000008
.L_21:


//--------------------- .nv.callgraph             --------------------------
	.section	.nv.callgraph,"",@"SHT_CUDA_CALLGRAPH"
	.align	4
	.sectionentsize	8
	.align		4
        /*0000*/ 	.word	0x00000000
	.align		4
        /*0004*/ 	.word	0xffffffff
	.align		4
        /*0008*/ 	.word	0x00000000
	.align		4
        /*000c*/ 	.word	0xfffffffe
	.align		4
        /*0010*/ 	.word	0x00000000
	.align		4
        /*0014*/ 	.word	0xfffffffd
	.align		4
        /*0018*/ 	.word	0x00000000
	.align		4
        /*001c*/ 	.word	0xfffffffc


//--------------------- .text._Z15matrixMulSharedPfS_S_i --------------------------
	.section	.text._Z15matrixMulSharedPfS_S_i,"ax",@progbits
	.align	128
        .global         _Z15matrixMulSharedPfS_S_i
        .type           _Z15matrixMulSharedPfS_S_i,@function
        .size           _Z15matrixMulSharedPfS_S_i,(.L_x_1 - _Z15matrixMulSharedPfS_S_i)
        .other          _Z15matrixMulSharedPfS_S_i,@"STO_CUDA_ENTRY STV_DEFAULT"
_Z15matrixMulSharedPfS_S_i:
.text._Z15matrixMulSharedPfS_S_i:
[----:B------:R-:W-:Y:S01]  /*0000*/  LDC R1, c[0x0][0x37c] ;  /* 0x0000df00ff017b82 */ /* 0x000fe20000000800 */
[----:B------:R-:W-:Y:S05]  /*0010*/  EXIT ;  /* 0x000000000000794d */ /* 0x000fea0003800000 */
.L_x_0:
[----:B------:R-:W-:-:S00]  /*0020*/  BRA `(.L_x_0) ;  /* 0xfffffffc00fc7947 */ /* 0x000fc0000383ffff */
[----:B------:R-:W-:-:S00]  /*0030*/  NOP ;  /* 0x0000000000007918 */ /* 0x000fc00000000000 */
        /* <DEDUP_REMOVED lines=12> */
.L_x_1:


//--------------------- .nv.shared.reserved.0     --------------------------
	.section	.nv.shared.reserved.0,"aw",@nobits
	.weak		__nv_reservedSMEM_offset_0_alias
	.size		__nv_reservedSMEM_offset_0_alias, 0, 64
	.other		__nv_reservedSMEM_offset_0_alias,@"STO_CUDA_RESERVED_SHARED STV_DEFAULT"
__nv_reservedSMEM_offset_0_alias:
	.zero		0
	.zero		64


//--------------------- .nv.constant0._Z15matrixMulSharedPfS_S_i --------------------------
	.section	.nv.constant0._Z15matrixMulSharedPfS_S_i,"a",@progbits
	.sectionflags	@""
	.align	4
.nv.constant0._Z15matrixMulSharedPfS_S_i:
	.zero		924


//--------------------- SYMBOLS --------------------------

	.type		.nv.reservedSmem.offset0,@object
	.size		.nv.reservedSmem.offset0,0x4
